	.headerflags	@"EF_CUDA_TEXMODE_UNIFIED EF_CUDA_64BIT_ADDRESS EF_CUDA_ACCELERATORS EF_CUDA_SM90 EF_CUDA_VIRTUAL_SM(EF_CUDA_SM90)"
	.elftype	@"ET_EXEC"


//--------------------- .nv.info                  --------------------------
	.section	.nv.info,"",@"SHT_CUDA_INFO"
	.align	4


	//----- nvinfo : EIATTR_REGCOUNT
	.align		4
        /*0000*/ 	.byte	0x04, 0x2f
        /*0002*/ 	.short	(.L_1 - .L_0)
	.align		4
.L_0:
        /*0004*/ 	.word	index@(triton_poi_fused__to_copy__unsafe_index_add_arange_clamp_mul_sub_0)
        /*0008*/ 	.word	0x00000018


	//----- nvinfo : EIATTR_MIN_STACK_SIZE
	.align		4
.L_1:
        /*000c*/ 	.byte	0x04, 0x12
        /*000e*/ 	.short	(.L_3 - .L_2)
	.align		4
.L_2:
        /*0010*/ 	.word	index@(triton_poi_fused__to_copy__unsafe_index_add_arange_clamp_mul_sub_0)
        /*0014*/ 	.word	0x00000000


	//----- nvinfo : EIATTR_FRAME_SIZE
	.align		4
.L_3:
        /*0018*/ 	.byte	0x04, 0x11
        /*001a*/ 	.short	(.L_5 - .L_4)
	.align		4
.L_4:
        /*001c*/ 	.word	index@(triton_poi_fused__to_copy__unsafe_index_add_arange_clamp_mul_sub_0)
        /*0020*/ 	.word	0x00000000


	//----- nvinfo : EIATTR_MIN_STACK_SIZE
	.align		4
.L_5:
        /*0024*/ 	.byte	0x04, 0x12
        /*0026*/ 	.short	(.L_7 - .L_6)
	.align		4
.L_6:
        /*0028*/ 	.word	index@(triton_poi_fused__to_copy__unsafe_index_add_arange_clamp_mul_sub_0)
        /*002c*/ 	.word	0x00000000
.L_7:


//--------------------- .nv.info.triton_poi_fused__to_copy__unsafe_index_add_arange_clamp_mul_sub_0 --------------------------
	.section	.nv.info.triton_poi_fused__to_copy__unsafe_index_add_arange_clamp_mul_sub_0,"",@"SHT_CUDA_INFO"
	.sectionflags	@""
	.align	4


	//----- nvinfo : EIATTR_CUDA_API_VERSION
	.align		4
        /*0000*/ 	.byte	0x04, 0x37
        /*0002*/ 	.short	(.L_9 - .L_8)
.L_8:
        /*0004*/ 	.word	0x0000007c


	//----- nvinfo : EIATTR_KPARAM_INFO
	.align		4
.L_9:
        /*0008*/ 	.byte	0x04, 0x17
        /*000a*/ 	.short	(.L_11 - .L_10)
.L_10:
        /*000c*/ 	.word	0x00000000
        /*0010*/ 	.short	0x0002
        /*0012*/ 	.short	0x0010
        /*0014*/ 	.byte	0x00, 0xf0, 0x11, 0x00


	//----- nvinfo : EIATTR_KPARAM_INFO
	.align		4
.L_11:
        /*0018*/ 	.byte	0x04, 0x17
        /*001a*/ 	.short	(.L_13 - .L_12)
.L_12:
        /*001c*/ 	.word	0x00000000
        /*0020*/ 	.short	0x0001
        /*0022*/ 	.short	0x0008
        /*0024*/ 	.byte	0x00, 0xf4, 0x21, 0x00


	//----- nvinfo : EIATTR_KPARAM_INFO
	.align		4
.L_13:
        /*0028*/ 	.byte	0x04, 0x17
        /*002a*/ 	.short	(.L_15 - .L_14)
.L_14:
        /*002c*/ 	.word	0x00000000
        /*0030*/ 	.short	0x0000
        /*0032*/ 	.short	0x0000
        /*0034*/ 	.byte	0x00, 0xf4, 0x21, 0x00


	//----- nvinfo : EIATTR_SPARSE_MMA_MASK
	.align		4
.L_15:
        /*0038*/ 	.byte	0x03, 0x50
        /*003a*/ 	.short	0x0000


	//----- nvinfo : EIATTR_MAXREG_COUNT
	.align		4
        /*003c*/ 	.byte	0x03, 0x1b
        /*003e*/ 	.short	0x00ff


	//----- nvinfo : EIATTR_EXIT_INSTR_OFFSETS
	.align		4
        /*0040*/ 	.byte	0x04, 0x1c
        /*0042*/ 	.short	(.L_17 - .L_16)


	//   ....[0]....
.L_16:
        /*0044*/ 	.word	0x000004b0


	//   ....[1]....
        /*0048*/ 	.word	0x000004d0


	//----- nvinfo : EIATTR_REQNTID
	.align		4
.L_17:
        /*004c*/ 	.byte	0x04, 0x10
        /*004e*/ 	.short	(.L_19 - .L_18)
.L_18:
        /*0050*/ 	.word	0x00000080
        /*0054*/ 	.word	0x00000001
        /*0058*/ 	.word	0x00000001


	//----- nvinfo : EIATTR_CBANK_PARAM_SIZE
	.align		4
.L_19:
        /*005c*/ 	.byte	0x03, 0x19
        /*005e*/ 	.short	0x0014


	//----- nvinfo : EIATTR_PARAM_CBANK
	.align		4
        /*0060*/ 	.byte	0x04, 0x0a
        /*0062*/ 	.short	(.L_21 - .L_20)
	.align		4
.L_20:
        /*0064*/ 	.word	index@(.nv.constant0.triton_poi_fused__to_copy__unsafe_index_add_arange_clamp_mul_sub_0)
        /*0068*/ 	.short	0x0210
        /*006a*/ 	.short	0x0014


	//----- nvinfo : EIATTR_SW_WAR
	.align		4
.L_21:
        /*006c*/ 	.byte	0x04, 0x36
        /*006e*/ 	.short	(.L_23 - .L_22)
.L_22:
        /*0070*/ 	.word	0x00000008
.L_23:


//--------------------- .nv.callgraph             --------------------------
	.section	.nv.callgraph,"",@"SHT_CUDA_CALLGRAPH"
	.align	4
	.sectionentsize	8
	.align		4
        /*0000*/ 	.word	0x00000000
	.align		4
        /*0004*/ 	.word	0xffffffff
	.align		4
        /*0008*/ 	.word	0x00000000
	.align		4
        /*000c*/ 	.word	0xfffffffe
	.align		4
        /*0010*/ 	.word	0x00000000
	.align		4
        /*0014*/ 	.word	0xfffffffd
	.align		4
        /*0018*/ 	.word	0x00000000
	.align		4
        /*001c*/ 	.word	0xfffffffc


//--------------------- .text.triton_poi_fused__to_copy__unsafe_index_add_arange_clamp_mul_sub_0 --------------------------
	.section	.text.triton_poi_fused__to_copy__unsafe_index_add_arange_clamp_mul_sub_0,"ax",@progbits
	.align	128
        .global         triton_poi_fused__to_copy__unsafe_index_add_arange_clamp_mul_sub_0
        .type           triton_poi_fused__to_copy__unsafe_index_add_arange_clamp_mul_sub_0,@function
        .size           triton_poi_fused__to_copy__unsafe_index_add_arange_clamp_mul_sub_0,(.L_x_1 - triton_poi_fused__to_copy__unsafe_index_add_arange_clamp_mul_sub_0)
        .other          triton_poi_fused__to_copy__unsafe_index_add_arange_clamp_mul_sub_0,@"STO_CUDA_ENTRY STV_DEFAULT"
triton_poi_fused__to_copy__unsafe_index_add_arange_clamp_mul_sub_0:
.text.triton_poi_fused__to_copy__unsafe_index_add_arange_clamp_mul_sub_0:
[----:B------:R-:W0:Y:S02]  /*0000*/  LDC R1, c[0x0][0x28] ;  /* 0x00000a00ff017b82 */ /* 0x000e240000000800 */
[----:B------:R-:W1:Y:S01]  /*0010*/  S2R R4, SR_TID.X ;  /* 0x0000000000047919 */ /* 0x000e620000002100 */
[----:B------:R-:W-:Y:S01]  /*0020*/  IMAD.MOV.U32 R8, RZ, RZ, 0x10 ;  /* 0x00000010ff087424 */ /* 0x000fe200078e00ff */
[----:B------:R-:W-:Y:S01]  /*0030*/  ULDC.64 UR4, c[0x0][0x218] ;  /* 0x0000860000047ab9 */ /* 0x000fe20000000a00 */
[----:B------:R-:W-:Y:S01]  /*0040*/  IMAD.MOV.U32 R9, RZ, RZ, 0x0 ;  /* 0x00000000ff097424 */ /* 0x000fe200078e00ff */
[----:B------:R-:W2:Y:S01]  /*0050*/  S2R R11, SR_CTAID.X ;  /* 0x00000000000b7919 */ /* 0x000ea20000002500 */
[----:B------:R-:W-:Y:S02]  /*0060*/  IMAD.MOV.U32 R18, RZ, RZ, RZ ;  /* 0x000000ffff127224 */ /* 0x000fe400078e00ff */
[----:B------:R-:W-:Y:S01]  /*0070*/  IMAD.MOV.U32 R21, RZ, RZ, RZ ;  /* 0x000000ffff157224 */ /* 0x000fe200078e00ff */
[----:B-1----:R-:W-:-:S05]  /*0080*/  LOP3.LUT R4, R4, 0x7f, RZ, 0xc0, !PT ;  /* 0x0000007f04047812 */ /* 0x002fca00078ec0ff */
[----:B--2---:R-:W-:Y:S01]  /*0090*/  IMAD R4, R11, 0x80, R4 ;  /* 0x000000800b047824 */ /* 0x004fe200078e0204 */
[----:B------:R-:W-:-:S04]  /*00a0*/  SHF.R.S32.HI R11, RZ, 0x18, R11 ;  /* 0x00000018ff0b7819 */ /* 0x000fc8000001140b */
[----:B------:R-:W-:Y:S02]  /*00b0*/  SHF.R.S32.HI R3, RZ, 0x1f, R4 ;  /* 0x0000001fff037819 */ /* 0x000fe40000011404 */
[----:B------:R-:W-:Y:S02]  /*00c0*/  SGXT R11, R11, 0x1 ;  /* 0x000000010b0b781a */ /* 0x000fe40000000200 */
[-C--:B------:R-:W-:Y:S02]  /*00d0*/  LEA.HI R3, R3, R4.reuse, RZ, 0x3 ;  /* 0x0000000403037211 */ /* 0x080fe400078f18ff */
[----:B------:R-:W-:Y:S02]  /*00e0*/  LEA.HI R11, R11, R4, RZ, 0x6 ;  /* 0x000000040b0b7211 */ /* 0x000fe400078f30ff */
[----:B------:R-:W-:Y:S02]  /*00f0*/  SHF.R.S32.HI R0, RZ, 0x3, R3 ;  /* 0x00000003ff007819 */ /* 0x000fe40000011403 */
[----:B------:R-:W-:-:S02]  /*0100*/  LOP3.LUT R3, R3, 0xfffffff8, RZ, 0xc0, !PT ;  /* 0xfffffff803037812 */ /* 0x000fc400078ec0ff */
[----:B------:R-:W-:-:S03]  /*0110*/  LEA.HI R2, R0, R0, RZ, 0x3 ;  /* 0x0000000000027211 */ /* 0x000fc600078f18ff */
[----:B------:R-:W-:Y:S01]  /*0120*/  IMAD.IADD R5, R4, 0x1, -R3 ;  /* 0x0000000104057824 */ /* 0x000fe200078e0a03 */
[----:B------:R-:W-:-:S04]  /*0130*/  LOP3.LUT R3, R2, 0xfffffff8, RZ, 0xc0, !PT ;  /* 0xfffffff802037812 */ /* 0x000fc800078ec0ff */
[----:B------:R-:W-:Y:S01]  /*0140*/  I2FP.F32.S32 R5, R5 ;  /* 0x0000000500057245 */ /* 0x000fe20000201400 */
[----:B------:R-:W-:Y:S02]  /*0150*/  IMAD.IADD R3, R0, 0x1, -R3 ;  /* 0x0000000100037824 */ /* 0x000fe400078e0a03 */
[----:B------:R-:W-:Y:S02]  /*0160*/  IMAD.MOV.U32 R0, RZ, RZ, 0x3f000000 ;  /* 0x3f000000ff007424 */ /* 0x000fe400078e00ff */
[----:B------:R-:W-:Y:S01]  /*0170*/  FADD R5, R5, 0.5 ;  /* 0x3f00000005057421 */ /* 0x000fe20000000000 */
[----:B------:R-:W-:-:S03]  /*0180*/  I2FP.F32.S32 R3, R3 ;  /* 0x0000000300037245 */ /* 0x000fc60000201400 */
[----:B------:R-:W-:Y:S02]  /*0190*/  FFMA R5, R5, R0, -0.5 ;  /* 0xbf00000005057423 */ /* 0x000fe40000000000 */
[----:B------:R-:W-:-:S03]  /*01a0*/  FADD R3, R3, 0.5 ;  /* 0x3f00000003037421 */ /* 0x000fc60000000000 */
[----:B------:R-:W-:Y:S01]  /*01b0*/  FMNMX R6, RZ, R5, !PT ;  /* 0x00000005ff067209 */ /* 0x000fe20007800000 */
[----:B------:R-:W-:-:S03]  /*01c0*/  FFMA R3, R3, R0, -0.5 ;  /* 0xbf00000003037423 */ /* 0x000fc60000000000 */
[----:B------:R-:W1:Y:S02]  /*01d0*/  F2I.TRUNC.NTZ R0, R6 ;  /* 0x0000000600007305 */ /* 0x000e64000020f100 */
[----:B------:R-:W-:-:S06]  /*01e0*/  FMNMX R5, RZ, R3, !PT ;  /* 0x00000003ff057209 */ /* 0x000fcc0007800000 */
[----:B------:R-:W2:Y:S01]  /*01f0*/  F2I.TRUNC.NTZ R7, R5 ;  /* 0x0000000500077305 */ /* 0x000ea2000020f100 */
[----:B-1----:R-:W-:Y:S02]  /*0200*/  ISETP.LT.U32.AND P0, PT, R0, 0x2, PT ;  /* 0x000000020000780c */ /* 0x002fe40003f01070 */
[----:B------:R-:W-:-:S04]  /*0210*/  SHF.R.S32.HI R10, RZ, 0x1f, R0 ;  /* 0x0000001fff0a7819 */ /* 0x000fc80000011400 */
[----:B------:R-:W-:Y:S02]  /*0220*/  ISETP.LT.AND.EX P0, PT, R10, RZ, PT, P0 ;  /* 0x000000ff0a00720c */ /* 0x000fe40003f01300 */
[C---:B--2---:R-:W-:Y:S01]  /*0230*/  VIMNMX R3, R7.reuse, 0x2, PT ;  /* 0x0000000207037848 */ /* 0x044fe20003fe0100 */
[----:B------:R-:W-:Y:S01]  /*0240*/  IMAD.SHL.U32 R19, R7, 0x4, RZ ;  /* 0x0000000407137824 */ /* 0x000fe200078e00ff */
[----:B------:R-:W-:Y:S02]  /*0250*/  SEL R13, R0, 0x2, P0 ;  /* 0x00000002000d7807 */ /* 0x000fe40000000000 */
[----:B------:R-:W-:Y:S01]  /*0260*/  SEL R14, R10, RZ, P0 ;  /* 0x000000ff0a0e7207 */ /* 0x000fe20000000000 */
[----:B------:R-:W-:Y:S01]  /*0270*/  IMAD.WIDE R8, R3, 0x10, R8 ;  /* 0x0000001003087825 */ /* 0x000fe200078e0208 */
[----:B------:R-:W-:Y:S01]  /*0280*/  LEA R12, P1, R13, UR4, 0x2 ;  /* 0x000000040d0c7c11 */ /* 0x000fe2000f8210ff */
[----:B------:R-:W1:Y:S01]  /*0290*/  LDC.64 R2, c[0x0][0x218] ;  /* 0x00008600ff027b82 */ /* 0x000e620000000a00 */
[----:B------:R-:W-:-:S02]  /*02a0*/  IADD3 R10, P0, R8, UR4, RZ ;  /* 0x00000004080a7c10 */ /* 0x000fc4000ff1e0ff */
[----:B------:R-:W-:Y:S02]  /*02b0*/  LEA.HI.X R13, R13, UR5, R14, 0x2, P1 ;  /* 0x000000050d0d7c11 */ /* 0x000fe400088f140e */
[----:B------:R-:W-:Y:S02]  /*02c0*/  SHF.R.S32.HI R14, RZ, 0x6, R11 ;  /* 0x00000006ff0e7819 */ /* 0x000fe4000001140b */
[----:B------:R-:W-:Y:S02]  /*02d0*/  IADD3 R8, P1, R8, R12, RZ ;  /* 0x0000000c08087210 */ /* 0x000fe40007f3e0ff */
[----:B------:R-:W-:Y:S01]  /*02e0*/  IADD3.X R11, R9, UR5, RZ, P0, !PT ;  /* 0x00000005090b7c10 */ /* 0x000fe200087fe4ff */
[----:B------:R-:W-:Y:S01]  /*02f0*/  IMAD.SHL.U32 R17, R14, 0x10, RZ ;  /* 0x000000100e117824 */ /* 0x000fe200078e00ff */
[----:B------:R-:W-:Y:S01]  /*0300*/  ISETP.GE.AND P0, PT, R4, 0x400, PT ;  /* 0x000004000400780c */ /* 0x000fe20003f06270 */
[--C-:B------:R-:W-:Y:S01]  /*0310*/  IMAD.X R9, R9, 0x1, R13.reuse, P1 ;  /* 0x0000000109097824 */ /* 0x100fe200008e060d */
[----:B------:R-:W-:Y:S01]  /*0320*/  ULDC.64 UR4, c[0x0][0x208] ;  /* 0x0000820000047ab9 */ /* 0x000fe20000000a00 */
[C---:B------:R-:W-:Y:S01]  /*0330*/  IMAD.WIDE R14, R19.reuse, 0x4, R12 ;  /* 0x00000004130e7825 */ /* 0x040fe200078e020c */
[----:B------:R-:W-:-:S03]  /*0340*/  IADD3 R19, R19, R17, R0 ;  /* 0x0000001113137210 */ /* 0x000fc60007ffe000 */
[----:B------:R-:W-:-:S04]  /*0350*/  IMAD.WIDE R12, R0, 0x4, R10 ;  /* 0x00000004000c7825 */ /* 0x000fc800078e020a */
[----:B------:R-:W-:-:S04]  /*0360*/  IMAD.WIDE R8, R17, 0x4, R8 ;  /* 0x0000000411087825 */ /* 0x000fc800078e0208 */
[----:B------:R-:W-:-:S04]  /*0370*/  IMAD.WIDE R10, R17, 0x4, R14 ;  /* 0x00000004110a7825 */ /* 0x000fc800078e020e */
[----:B------:R-:W-:Y:S01]  /*0380*/  IMAD.WIDE R12, R17, 0x4, R12 ;  /* 0x00000004110c7825 */ /* 0x000fe200078e020c */
[----:B------:R-:W-:Y:S01]  /*0390*/  CS2R R16, SRZ ;  /* 0x0000000000107805 */ /* 0x000fe2000001ff00 */
[----:B------:R-:W2:Y:S02]  /*03a0*/  @!P0 LDG.E.EL R18, desc[UR4][R10.64+0x4] ;  /* 0x000004040a128981 */ /* 0x000ea4000c2e1900 */
[----:B-1----:R-:W-:Y:S02]  /*03b0*/  IMAD.WIDE R14, R19, 0x4, R2 ;  /* 0x00000004130e7825 */ /* 0x002fe400078e0202 */
[----:B------:R-:W1:Y:S01]  /*03c0*/  LDC.64 R2, c[0x0][0x210] ;  /* 0x00008400ff027b82 */ /* 0x000e620000000a00 */
[----:B------:R-:W3:Y:S04]  /*03d0*/  @!P0 LDG.E.EL R16, desc[UR4][R8.64+0x4] ;  /* 0x0000040408108981 */ /* 0x000ee8000c2e1900 */
[----:B------:R-:W3:Y:S04]  /*03e0*/  @!P0 LDG.E.EL R17, desc[UR4][R12.64] ;  /* 0x000000040c118981 */ /* 0x000ee8000c2e1900 */
[----:B------:R-:W2:Y:S01]  /*03f0*/  @!P0 LDG.E.EL R21, desc[UR4][R14.64] ;  /* 0x000000040e158981 */ /* 0x000ea2000c2e1900 */
[----:B------:R-:W-:-:S02]  /*0400*/  I2FP.F32.S32 R19, R0 ;  /* 0x0000000000137245 */ /* 0x000fc40000201400 */
[----:B------:R-:W-:-:S03]  /*0410*/  I2FP.F32.S32 R0, R7 ;  /* 0x0000000700007245 */ /* 0x000fc60000201400 */
[----:B------:R-:W-:Y:S02]  /*0420*/  FADD.SAT R6, R6, -R19 ;  /* 0x8000001306067221 */ /* 0x000fe40000002000 */
[----:B------:R-:W-:Y:S01]  /*0430*/  FADD.SAT R0, R5, -R0 ;  /* 0x8000000005007221 */ /* 0x000fe20000002000 */
[----:B-1----:R-:W-:-:S04]  /*0440*/  IMAD.WIDE R2, R4, 0x4, R2 ;  /* 0x0000000404027825 */ /* 0x002fc800078e0202 */
[----:B---3--:R-:W-:Y:S01]  /*0450*/  FADD R16, -R17, R16 ;  /* 0x0000001011107221 */ /* 0x008fe20000000100 */
[----:B--2---:R-:W-:-:S03]  /*0460*/  FADD R18, R18, -R21 ;  /* 0x8000001512127221 */ /* 0x004fc60000000000 */
[C---:B------:R-:W-:Y:S01]  /*0470*/  FFMA R16, R6.reuse, R16, R17 ;  /* 0x0000001006107223 */ /* 0x040fe20000000011 */
[----:B------:R-:W-:-:S04]  /*0480*/  FFMA R21, R6, R18, R21 ;  /* 0x0000001206157223 */ /* 0x000fc80000000015 */
[----:B------:R-:W-:-:S04]  /*0490*/  FADD R16, R16, -R21 ;  /* 0x8000001510107221 */ /* 0x000fc80000000000 */
[----:B------:R-:W-:Y:S01]  /*04a0*/  FFMA R21, R16, R0, R21 ;  /* 0x0000000010157223 */ /* 0x000fe20000000015 */
[----:B------:R-:W-:Y:S06]  /*04b0*/  @P0 EXIT ;  /* 0x000000000000094d */ /* 0x000fec0003800000 */
[----:B------:R-:W-:Y:S01]  /*04c0*/  STG.E desc[UR4][R2.64], R21 ;  /* 0x0000001502007986 */ /* 0x000fe2000c101904 */
[----:B------:R-:W-:Y:S05]  /*04d0*/  EXIT ;  /* 0x000000000000794d */ /* 0x000fea0003800000 */
.L_x_0:
[----:B------:R-:W-:-:S00]  /*04e0*/  BRA `(.L_x_0) ;  /* 0xfffffffc00fc7947 */ /* 0x000fc0000383ffff */
[----:B------:R-:W-:-:S00]  /*04f0*/  NOP ;  /* 0x0000000000007918 */ /* 0x000fc00000000000 */
        /* <DEDUP_REMOVED lines=8> */
.L_x_1:


//--------------------- .nv.constant0.triton_poi_fused__to_copy__unsafe_index_add_arange_clamp_mul_sub_0 --------------------------
	.section	.nv.constant0.triton_poi_fused__to_copy__unsafe_index_add_arange_clamp_mul_sub_0,"a",@progbits
	.sectionflags	@""
	.align	4
.nv.constant0.triton_poi_fused__to_copy__unsafe_index_add_arange_clamp_mul_sub_0:
	.zero		548
